//
// Generated by NVIDIA NVVM Compiler
//
// Compiler Build ID: CL-36424714
// Cuda compilation tools, release 13.0, V13.0.88
// Based on NVVM 20.0.0
//

.version 9.0
.target sm_100
.address_size 64

	// .globl	_Z4reluPfS_

.visible .entry _Z4reluPfS_(
	.param .u64 .ptr .align 1 _Z4reluPfS__param_0,
	.param .u64 .ptr .align 1 _Z4reluPfS__param_1
)
.maxntid 294
{
	.reg .b32 	%r<2>;
	.reg .b32 	%f<3>;
	.reg .b64 	%rd<8>;

	ld.param.u64 	%rd1, [_Z4reluPfS__param_0];
	ld.param.u64 	%rd2, [_Z4reluPfS__param_1];
	cvta.to.global.u64 	%rd3, %rd2;
	cvta.to.global.u64 	%rd4, %rd1;
	mov.u32 	%r1, %tid.x;
	mul.wide.u32 	%rd5, %r1, 4;
	add.s64 	%rd6, %rd4, %rd5;
	ld.global.nc.f32 	%f1, [%rd6];
	max.f32 	%f2, %f1, 0f00000000;
	add.s64 	%rd7, %rd3, %rd5;
	st.global.f32 	[%rd7], %f2;
	ret;

}


// ===== COMPILED SASS (sm_100) =====

	.target	sm_100

	.elftype	@"ET_EXEC"


//--------------------- .note.nv.tkinfo           --------------------------
	.section	.note.nv.tkinfo,"",@"SHT_NOTE"
	.sectionflags	@"SHF_NOTE_NV_TKINFO"
	.tkinfo
        /*0018*/ 	.word	0x00000002
        /*0030*/ 	.string	""
        /*0030*/ 	.string	"ptxas"
        /*0030*/ 	.string	"Cuda compilation tools, release 13.0, V13.0.88"
        /*0030*/ 	.string	"Build cuda_13.0.r13.0/compiler.36424714_0"
        /*0030*/ 	.string	"-arch sm_100 -m 64 "



//--------------------- .note.nv.cuinfo           --------------------------
	.section	.note.nv.cuinfo,"",@"SHT_NOTE"
	.sectionflags	@"SHF_NOTE_NV_CUINFO"
        /*0018*/ 	.short	0x0002
        /*001a*/ 	.short	0x0064
        /*001c*/ 	.short	0x0082
	.zero		2


//--------------------- .nv.info                  --------------------------
	.section	.nv.info,"",@"SHT_CUDA_INFO"
	.align	4


	//----- nvinfo : EIATTR_REGCOUNT
	.align		4
        /*0000*/ 	.byte	0x04, 0x2f
        /*0002*/ 	.short	(.L_1 - .L_0)
	.align		4
.L_0:
        /*0004*/ 	.word	index@(_Z4reluPfS_)
        /*0008*/ 	.word	0x0000000a


	//----- nvinfo : EIATTR_FRAME_SIZE
	.align		4
.L_1:
        /*000c*/ 	.byte	0x04, 0x11
        /*000e*/ 	.short	(.L_3 - .L_2)
	.align		4
.L_2:
        /*0010*/ 	.word	index@(_Z4reluPfS_)
        /*0014*/ 	.word	0x00000000


	//----- nvinfo : EIATTR_MIN_STACK_SIZE
	.align		4
.L_3:
        /*0018*/ 	.byte	0x04, 0x12
        /*001a*/ 	.short	(.L_5 - .L_4)
	.align		4
.L_4:
        /*001c*/ 	.word	index@(_Z4reluPfS_)
        /*0020*/ 	.word	0x00000000
.L_5:


//--------------------- .nv.compat                --------------------------
	.section	.nv.compat,"",@"SHT_CUDA_COMPAT_INFO"
	.align	4
        /*0000*/ 	.byte	0x02, 0x09, 0x00, 0x00, 0x02, 0x02, 0x01, 0x00, 0x02, 0x05, 0x05, 0x00, 0x03, 0x07, 0x01, 0x01
        /*0010*/ 	.byte	0x02, 0x03, 0x00, 0x00, 0x02, 0x06, 0x01, 0x00, 0x04, 0x0b, 0x08, 0x00, 0x09, 0x00, 0x00, 0x00
        /*0020*/ 	.byte	0x00, 0x00, 0x00, 0x00


//--------------------- .nv.info._Z4reluPfS_      --------------------------
	.section	.nv.info._Z4reluPfS_,"",@"SHT_CUDA_INFO"
	.sectionflags	@""
	.align	4


	//----- nvinfo : EIATTR_CUDA_API_VERSION
	.align		4
        /*0000*/ 	.byte	0x04, 0x37
        /*0002*/ 	.short	(.L_7 - .L_6)
.L_6:
        /*0004*/ 	.word	0x00000082


	//----- nvinfo : EIATTR_KPARAM_INFO
	.align		4
.L_7:
        /*0008*/ 	.byte	0x04, 0x17
        /*000a*/ 	.short	(.L_9 - .L_8)
.L_8:
        /*000c*/ 	.word	0x00000000
        /*0010*/ 	.short	0x0001
        /*0012*/ 	.short	0x0008
        /*0014*/ 	.byte	0x00, 0xf5, 0x21, 0x00


	//----- nvinfo : EIATTR_KPARAM_INFO
	.align		4
.L_9:
        /*0018*/ 	.byte	0x04, 0x17
        /*001a*/ 	.short	(.L_11 - .L_10)
.L_10:
        /*001c*/ 	.word	0x00000000
        /*0020*/ 	.short	0x0000
        /*0022*/ 	.short	0x0000
        /*0024*/ 	.byte	0x00, 0xf5, 0x21, 0x00


	//----- nvinfo : EIATTR_SPARSE_MMA_MASK
	.align		4
.L_11:
        /*0028*/ 	.byte	0x03, 0x50
        /*002a*/ 	.short	0x0000


	//----- nvinfo : EIATTR_MAXREG_COUNT
	.align		4
        /*002c*/ 	.byte	0x03, 0x1b
        /*002e*/ 	.short	0x00a8


	//----- nvinfo : EIATTR_MERCURY_ISA_VERSION
	.align		4
        /*0030*/ 	.byte	0x03, 0x5f
        /*0032*/ 	.short	0x0101


	//----- nvinfo : EIATTR_VRC_CTA_INIT_COUNT
	.align		4
        /*0034*/ 	.byte	0x02, 0x4a
	.zero		1
	.zero		1


	//----- nvinfo : EIATTR_EXIT_INSTR_OFFSETS
	.align		4
        /*0038*/ 	.byte	0x04, 0x1c
        /*003a*/ 	.short	(.L_13 - .L_12)


	//   ....[0]....
.L_12:
        /*003c*/ 	.word	0x000000a0


	//----- nvinfo : EIATTR_MAX_THREADS
	.align		4
.L_13:
        /*0040*/ 	.byte	0x04, 0x05
        /*0042*/ 	.short	(.L_15 - .L_14)
.L_14:
        /*0044*/ 	.word	0x00000126
        /*0048*/ 	.word	0x00000001
        /*004c*/ 	.word	0x00000001


	//----- nvinfo : EIATTR_CBANK_PARAM_SIZE
	.align		4
.L_15:
        /*0050*/ 	.byte	0x03, 0x19
        /*0052*/ 	.short	0x0010


	//----- nvinfo : EIATTR_PARAM_CBANK
	.align		4
        /*0054*/ 	.byte	0x04, 0x0a
        /*0056*/ 	.short	(.L_17 - .L_16)
	.align		4
.L_16:
        /*0058*/ 	.word	index@(.nv.constant0._Z4reluPfS_)
        /*005c*/ 	.short	0x0380
        /*005e*/ 	.short	0x0010


	//----- nvinfo : EIATTR_SW_WAR
	.align		4
.L_17:
        /*0060*/ 	.byte	0x04, 0x36
        /*0062*/ 	.short	(.L_19 - .L_18)
.L_18:
        /*0064*/ 	.word	0x00000008
.L_19:


//--------------------- .nv.callgraph             --------------------------
	.section	.nv.callgraph,"",@"SHT_CUDA_CALLGRAPH"
	.align	4
	.sectionentsize	8
	.align		4
        /*0000*/ 	.word	0x00000000
	.align		4
        /*0004*/ 	.word	0xffffffff
	.align		4
        /*0008*/ 	.word	0x00000000
	.align		4
        /*000c*/ 	.word	0xfffffffe
	.align		4
        /*0010*/ 	.word	0x00000000
	.align		4
        /*0014*/ 	.word	0xfffffffd
	.align		4
        /*0018*/ 	.word	0x00000000
	.align		4
        /*001c*/ 	.word	0xfffffffc


//--------------------- .text._Z4reluPfS_         --------------------------
	.section	.text._Z4reluPfS_,"ax",@progbits
	.align	128
        .global         _Z4reluPfS_
        .type           _Z4reluPfS_,@function
        .size           _Z4reluPfS_,(.L_x_1 - _Z4reluPfS_)
        .other          _Z4reluPfS_,@"STO_CUDA_ENTRY STV_DEFAULT"
_Z4reluPfS_:
.text._Z4reluPfS_:
[----:B------:R-:W-:Y:S01]  /*0000*/  LDC R1, c[0x0][0x37c] ;  /* 0x0000df00ff017b82 */ /* 0x000fe20000000800 */
[----:B------:R-:W0:Y:S07]  /*0010*/  S2R R7, SR_TID.X ;  /* 0x0000000000077919 */ /* 0x000e2e0000002100 */
[----:B------:R-:W0:Y:S01]  /*0020*/  LDC.64 R2, c[0x0][0x380] ;  /* 0x0000e000ff027b82 */ /* 0x000e220000000a00 */
[----:B------:R-:W1:Y:S07]  /*0030*/  LDCU.64 UR4, c[0x0][0x358] ;  /* 0x00006b00ff0477ac */ /* 0x000e6e0008000a00 */
[----:B------:R-:W2:Y:S01]  /*0040*/  LDC.64 R4, c[0x0][0x388] ;  /* 0x0000e200ff047b82 */ /* 0x000ea20000000a00 */
[----:B0-----:R-:W-:-:S06]  /*0050*/  IMAD.WIDE.U32 R2, R7, 0x4, R2 ;  /* 0x0000000407027825 */ /* 0x001fcc00078e0002 */
[----:B-1----:R-:W3:Y:S01]  /*0060*/  LDG.E.CONSTANT R2, desc[UR4][R2.64] ;  /* 0x0000000402027981 */ /* 0x002ee2000c1e9900 */
[----:B--2---:R-:W-:Y:S01]  /*0070*/  IMAD.WIDE.U32 R4, R7, 0x4, R4 ;  /* 0x0000000407047825 */ /* 0x004fe200078e0004 */
[----:B---3--:R-:W-:-:S05]  /*0080*/  FMNMX R7, RZ, R2, !PT ;  /* 0x00000002ff077209 */ /* 0x008fca0007800000 */
[----:B------:R-:W-:Y:S01]  /*0090*/  STG.E desc[UR4][R4.64], R7 ;  /* 0x0000000704007986 */ /* 0x000fe2000c101904 */
[----:B------:R-:W-:Y:S05]  /*00a0*/  EXIT ;  /* 0x000000000000794d */ /* 0x000fea0003800000 */
.L_x_0:
[----:B------:R-:W-:-:S00]  /*00b0*/  BRA `(.L_x_0) ;  /* 0xfffffffc00fc7947 */ /* 0x000fc0000383ffff */
[----:B------:R-:W-:-:S00]  /*00c0*/  NOP ;  /* 0x0000000000007918 */ /* 0x000fc00000000000 */
        /* <DEDUP_REMOVED lines=11> */
.L_x_1:


//--------------------- .nv.shared.reserved.0     --------------------------
	.section	.nv.shared.reserved.0,"aw",@nobits
	.weak		__nv_reservedSMEM_offset_0_alias
	.size		__nv_reservedSMEM_offset_0_alias, 0, 64
	.other		__nv_reservedSMEM_offset_0_alias,@"STO_CUDA_RESERVED_SHARED STV_DEFAULT"
__nv_reservedSMEM_offset_0_alias:
	.zero		0
	.zero		64


//--------------------- .nv.constant0._Z4reluPfS_ --------------------------
	.section	.nv.constant0._Z4reluPfS_,"a",@progbits
	.sectionflags	@""
	.align	4
.nv.constant0._Z4reluPfS_:
	.zero		912


//--------------------- SYMBOLS --------------------------

	.type		.nv.reservedSmem.offset0,@object
	.size		.nv.reservedSmem.offset0,0x4
